	.headerflags	@"EF_CUDA_TEXMODE_UNIFIED EF_CUDA_64BIT_ADDRESS EF_CUDA_ACCELERATORS EF_CUDA_SM90 EF_CUDA_VIRTUAL_SM(EF_CUDA_SM90)"
	.elftype	@"ET_EXEC"


//--------------------- .nv.info                  --------------------------
	.section	.nv.info,"",@"SHT_CUDA_INFO"
	.align	4


	//----- nvinfo : EIATTR_REGCOUNT
	.align		4
        /*0000*/ 	.byte	0x04, 0x2f
        /*0002*/ 	.short	(.L_1 - .L_0)
	.align		4
.L_0:
        /*0004*/ 	.word	index@(triton_poi_fused_convolution_relu_25)
        /*0008*/ 	.word	0x0000000c


	//----- nvinfo : EIATTR_MIN_STACK_SIZE
	.align		4
.L_1:
        /*000c*/ 	.byte	0x04, 0x12
        /*000e*/ 	.short	(.L_3 - .L_2)
	.align		4
.L_2:
        /*0010*/ 	.word	index@(triton_poi_fused_convolution_relu_25)
        /*0014*/ 	.word	0x00000000


	//----- nvinfo : EIATTR_FRAME_SIZE
	.align		4
.L_3:
        /*0018*/ 	.byte	0x04, 0x11
        /*001a*/ 	.short	(.L_5 - .L_4)
	.align		4
.L_4:
        /*001c*/ 	.word	index@(triton_poi_fused_convolution_relu_25)
        /*0020*/ 	.word	0x00000000


	//----- nvinfo : EIATTR_MIN_STACK_SIZE
	.align		4
.L_5:
        /*0024*/ 	.byte	0x04, 0x12
        /*0026*/ 	.short	(.L_7 - .L_6)
	.align		4
.L_6:
        /*0028*/ 	.word	index@(triton_poi_fused_convolution_relu_25)
        /*002c*/ 	.word	0x00000000
.L_7:


//--------------------- .nv.info.triton_poi_fused_convolution_relu_25 --------------------------
	.section	.nv.info.triton_poi_fused_convolution_relu_25,"",@"SHT_CUDA_INFO"
	.sectionflags	@""
	.align	4


	//----- nvinfo : EIATTR_CUDA_API_VERSION
	.align		4
        /*0000*/ 	.byte	0x04, 0x37
        /*0002*/ 	.short	(.L_9 - .L_8)
.L_8:
        /*0004*/ 	.word	0x0000007c


	//----- nvinfo : EIATTR_KPARAM_INFO
	.align		4
.L_9:
        /*0008*/ 	.byte	0x04, 0x17
        /*000a*/ 	.short	(.L_11 - .L_10)
.L_10:
        /*000c*/ 	.word	0x00000000
        /*0010*/ 	.short	0x0002
        /*0012*/ 	.short	0x0010
        /*0014*/ 	.byte	0x00, 0xf0, 0x11, 0x00


	//----- nvinfo : EIATTR_KPARAM_INFO
	.align		4
.L_11:
        /*0018*/ 	.byte	0x04, 0x17
        /*001a*/ 	.short	(.L_13 - .L_12)
.L_12:
        /*001c*/ 	.word	0x00000000
        /*0020*/ 	.short	0x0001
        /*0022*/ 	.short	0x0008
        /*0024*/ 	.byte	0x00, 0xf4, 0x21, 0x00


	//----- nvinfo : EIATTR_KPARAM_INFO
	.align		4
.L_13:
        /*0028*/ 	.byte	0x04, 0x17
        /*002a*/ 	.short	(.L_15 - .L_14)
.L_14:
        /*002c*/ 	.word	0x00000000
        /*0030*/ 	.short	0x0000
        /*0032*/ 	.short	0x0000
        /*0034*/ 	.byte	0x00, 0xf4, 0x21, 0x00


	//----- nvinfo : EIATTR_SPARSE_MMA_MASK
	.align		4
.L_15:
        /*0038*/ 	.byte	0x03, 0x50
        /*003a*/ 	.short	0x0000


	//----- nvinfo : EIATTR_MAXREG_COUNT
	.align		4
        /*003c*/ 	.byte	0x03, 0x1b
        /*003e*/ 	.short	0x00ff


	//----- nvinfo : EIATTR_EXIT_INSTR_OFFSETS
	.align		4
        /*0040*/ 	.byte	0x04, 0x1c
        /*0042*/ 	.short	(.L_17 - .L_16)


	//   ....[0]....
.L_16:
        /*0044*/ 	.word	0x00000180


	//----- nvinfo : EIATTR_REQNTID
	.align		4
.L_17:
        /*0048*/ 	.byte	0x04, 0x10
        /*004a*/ 	.short	(.L_19 - .L_18)
.L_18:
        /*004c*/ 	.word	0x00000080
        /*0050*/ 	.word	0x00000001
        /*0054*/ 	.word	0x00000001


	//----- nvinfo : EIATTR_CBANK_PARAM_SIZE
	.align		4
.L_19:
        /*0058*/ 	.byte	0x03, 0x19
        /*005a*/ 	.short	0x0014


	//----- nvinfo : EIATTR_PARAM_CBANK
	.align		4
        /*005c*/ 	.byte	0x04, 0x0a
        /*005e*/ 	.short	(.L_21 - .L_20)
	.align		4
.L_20:
        /*0060*/ 	.word	index@(.nv.constant0.triton_poi_fused_convolution_relu_25)
        /*0064*/ 	.short	0x0210
        /*0066*/ 	.short	0x0014


	//----- nvinfo : EIATTR_SW_WAR
	.align		4
.L_21:
        /*0068*/ 	.byte	0x04, 0x36
        /*006a*/ 	.short	(.L_23 - .L_22)
.L_22:
        /*006c*/ 	.word	0x00000008
.L_23:


//--------------------- .nv.callgraph             --------------------------
	.section	.nv.callgraph,"",@"SHT_CUDA_CALLGRAPH"
	.align	4
	.sectionentsize	8
	.align		4
        /*0000*/ 	.word	0x00000000
	.align		4
        /*0004*/ 	.word	0xffffffff
	.align		4
        /*0008*/ 	.word	0x00000000
	.align		4
        /*000c*/ 	.word	0xfffffffe
	.align		4
        /*0010*/ 	.word	0x00000000
	.align		4
        /*0014*/ 	.word	0xfffffffd
	.align		4
        /*0018*/ 	.word	0x00000000
	.align		4
        /*001c*/ 	.word	0xfffffffc


//--------------------- .text.triton_poi_fused_convolution_relu_25 --------------------------
	.section	.text.triton_poi_fused_convolution_relu_25,"ax",@progbits
	.align	128
        .global         triton_poi_fused_convolution_relu_25
        .type           triton_poi_fused_convolution_relu_25,@function
        .size           triton_poi_fused_convolution_relu_25,(.L_x_1 - triton_poi_fused_convolution_relu_25)
        .other          triton_poi_fused_convolution_relu_25,@"STO_CUDA_ENTRY STV_DEFAULT"
triton_poi_fused_convolution_relu_25:
.text.triton_poi_fused_convolution_relu_25:
[----:B------:R-:W-:Y:S01]  /*0000*/  LDC R1, c[0x0][0x28] ;  /* 0x00000a00ff017b82 */ /* 0x000fe20000000800 */
[----:B------:R-:W1:Y:S07]  /*0010*/  S2R R0, SR_TID.X ;  /* 0x0000000000007919 */ /* 0x000e6e0000002100 */
[----:B------:R-:W2:Y:S01]  /*0020*/  LDC.64 R4, c[0x0][0x218] ;  /* 0x00008600ff047b82 */ /* 0x000ea20000000a00 */
[----:B------:R-:W-:Y:S01]  /*0030*/  ULDC.64 UR4, c[0x0][0x208] ;  /* 0x0000820000047ab9 */ /* 0x000fe20000000a00 */
[----:B------:R-:W3:Y:S06]  /*0040*/  S2R R7, SR_CTAID.X ;  /* 0x0000000000077919 */ /* 0x000eec0000002500 */
[----:B------:R-:W4:Y:S01]  /*0050*/  LDC.64 R2, c[0x0][0x210] ;  /* 0x00008400ff027b82 */ /* 0x000f220000000a00 */
[----:B-1----:R-:W-:-:S05]  /*0060*/  IMAD.SHL.U32 R0, R0, 0x2, RZ ;  /* 0x0000000200007824 */ /* 0x002fca00078e00ff */
[----:B------:R-:W-:-:S04]  /*0070*/  LOP3.LUT R0, R0, 0xfe, RZ, 0xc0, !PT ;  /* 0x000000fe00007812 */ /* 0x000fc800078ec0ff */
[----:B---3--:R-:W-:-:S05]  /*0080*/  LEA R7, R7, R0, 0x8 ;  /* 0x0000000007077211 */ /* 0x008fca00078e40ff */
[----:B------:R-:W-:-:S04]  /*0090*/  IMAD.HI R0, R7, 0x2aaaaaab, RZ ;  /* 0x2aaaaaab07007827 */ /* 0x000fc800078e02ff */
[----:B----4-:R-:W-:Y:S01]  /*00a0*/  IMAD.WIDE R2, R7, 0x4, R2 ;  /* 0x0000000407027825 */ /* 0x010fe200078e0202 */
[----:B------:R-:W-:-:S04]  /*00b0*/  SHF.R.U32.HI R9, RZ, 0x1f, R0 ;  /* 0x0000001fff097819 */ /* 0x000fc80000011600 */
[----:B------:R-:W-:-:S05]  /*00c0*/  LEA.HI R0, R0, R9, RZ, 0x1c ;  /* 0x0000000900007211 */ /* 0x000fca00078fe0ff */
[----:B------:R-:W-:Y:S02]  /*00d0*/  IMAD R9, R0, -0x60, R7 ;  /* 0xffffffa000097824 */ /* 0x000fe400078e0207 */
[----:B------:R-:W3:Y:S02]  /*00e0*/  LDG.E.64 R6, desc[UR4][R2.64] ;  /* 0x0000000402067981 */ /* 0x000ee4000c1e1b00 */
[----:B--2---:R-:W-:-:S06]  /*00f0*/  IMAD.WIDE R4, R9, 0x4, R4 ;  /* 0x0000000409047825 */ /* 0x004fcc00078e0204 */
[----:B------:R-:W3:Y:S02]  /*0100*/  LDG.E.EL.64 R4, desc[UR4][R4.64] ;  /* 0x0000000404047981 */ /* 0x000ee4000c2e1b00 */
[C---:B---3--:R-:W-:Y:S01]  /*0110*/  FSETP.GEU.AND P0, PT, R6.reuse, -R4, PT ;  /* 0x800000040600720b */ /* 0x048fe20003f0e000 */
[----:B------:R-:W-:Y:S01]  /*0120*/  FADD R6, R6, R4 ;  /* 0x0000000406067221 */ /* 0x000fe20000000000 */
[C---:B------:R-:W-:Y:S01]  /*0130*/  FADD R0, R7.reuse, R5 ;  /* 0x0000000507007221 */ /* 0x040fe20000000000 */
[----:B------:R-:W-:-:S03]  /*0140*/  FSETP.GEU.AND P1, PT, R7, -R5, PT ;  /* 0x800000050700720b */ /* 0x000fc60003f2e000 */
[----:B------:R-:W-:Y:S02]  /*0150*/  FSEL R6, R6, RZ, P0 ;  /* 0x000000ff06067208 */ /* 0x000fe40000000000 */
[----:B------:R-:W-:-:S05]  /*0160*/  FSEL R7, R0, RZ, P1 ;  /* 0x000000ff00077208 */ /* 0x000fca0000800000 */
[----:B------:R-:W-:Y:S01]  /*0170*/  STG.E.64 desc[UR4][R2.64], R6 ;  /* 0x0000000602007986 */ /* 0x000fe2000c101b04 */
[----:B------:R-:W-:Y:S05]  /*0180*/  EXIT ;  /* 0x000000000000794d */ /* 0x000fea0003800000 */
.L_x_0:
[----:B------:R-:W-:-:S00]  /*0190*/  BRA `(.L_x_0) ;  /* 0xfffffffc00fc7947 */ /* 0x000fc0000383ffff */
[----:B------:R-:W-:-:S00]  /*01a0*/  NOP ;  /* 0x0000000000007918 */ /* 0x000fc00000000000 */
        /* <DEDUP_REMOVED lines=13> */
.L_x_1:


//--------------------- .nv.constant0.triton_poi_fused_convolution_relu_25 --------------------------
	.section	.nv.constant0.triton_poi_fused_convolution_relu_25,"a",@progbits
	.sectionflags	@""
	.align	4
.nv.constant0.triton_poi_fused_convolution_relu_25:
	.zero		548
